//
// Generated by NVIDIA NVVM Compiler
//
// Compiler Build ID: CL-36424714
// Cuda compilation tools, release 13.0, V13.0.88
// Based on NVVM 20.0.0
//

.version 9.0
.target sm_100
.address_size 64

	// .globl	_Z14atomicAddNaivePKdPdi

.visible .entry _Z14atomicAddNaivePKdPdi(
	.param .u64 .ptr .align 1 _Z14atomicAddNaivePKdPdi_param_0,
	.param .u64 .ptr .align 1 _Z14atomicAddNaivePKdPdi_param_1,
	.param .u32 _Z14atomicAddNaivePKdPdi_param_2
)
{
	.reg .pred 	%p<2>;
	.reg .b32 	%r<6>;
	.reg .b64 	%rd<7>;
	.reg .b64 	%fd<3>;

	ld.param.u64 	%rd1, [_Z14atomicAddNaivePKdPdi_param_0];
	ld.param.u64 	%rd2, [_Z14atomicAddNaivePKdPdi_param_1];
	ld.param.u32 	%r2, [_Z14atomicAddNaivePKdPdi_param_2];
	mov.u32 	%r3, %ntid.x;
	mov.u32 	%r4, %ctaid.x;
	mov.u32 	%r5, %tid.x;
	mad.lo.s32 	%r1, %r3, %r4, %r5;
	setp.ge.s32 	%p1, %r1, %r2;
	@%p1 bra 	$L__BB0_2;
	cvta.to.global.u64 	%rd3, %rd1;
	cvta.to.global.u64 	%rd4, %rd2;
	mul.wide.s32 	%rd5, %r1, 8;
	add.s64 	%rd6, %rd3, %rd5;
	ld.global.f64 	%fd1, [%rd6];
	atom.global.add.f64 	%fd2, [%rd4], %fd1;
$L__BB0_2:
	ret;

}


// ===== COMPILED SASS (sm_100) =====

	.target	sm_100

	.elftype	@"ET_EXEC"


//--------------------- .note.nv.tkinfo           --------------------------
	.section	.note.nv.tkinfo,"",@"SHT_NOTE"
	.sectionflags	@"SHF_NOTE_NV_TKINFO"
	.tkinfo
        /*0018*/ 	.word	0x00000002
        /*0030*/ 	.string	""
        /*0030*/ 	.string	"ptxas"
        /*0030*/ 	.string	"Cuda compilation tools, release 13.0, V13.0.88"
        /*0030*/ 	.string	"Build cuda_13.0.r13.0/compiler.36424714_0"
        /*0030*/ 	.string	"-arch sm_100 -m 64 "



//--------------------- .note.nv.cuinfo           --------------------------
	.section	.note.nv.cuinfo,"",@"SHT_NOTE"
	.sectionflags	@"SHF_NOTE_NV_CUINFO"
        /*0018*/ 	.short	0x0002
        /*001a*/ 	.short	0x0064
        /*001c*/ 	.short	0x0082
	.zero		2


//--------------------- .nv.info                  --------------------------
	.section	.nv.info,"",@"SHT_CUDA_INFO"
	.align	4


	//----- nvinfo : EIATTR_REGCOUNT
	.align		4
        /*0000*/ 	.byte	0x04, 0x2f
        /*0002*/ 	.short	(.L_1 - .L_0)
	.align		4
.L_0:
        /*0004*/ 	.word	index@(_Z14atomicAddNaivePKdPdi)
        /*0008*/ 	.word	0x00000008


	//----- nvinfo : EIATTR_FRAME_SIZE
	.align		4
.L_1:
        /*000c*/ 	.byte	0x04, 0x11
        /*000e*/ 	.short	(.L_3 - .L_2)
	.align		4
.L_2:
        /*0010*/ 	.word	index@(_Z14atomicAddNaivePKdPdi)
        /*0014*/ 	.word	0x00000000


	//----- nvinfo : EIATTR_MIN_STACK_SIZE
	.align		4
.L_3:
        /*0018*/ 	.byte	0x04, 0x12
        /*001a*/ 	.short	(.L_5 - .L_4)
	.align		4
.L_4:
        /*001c*/ 	.word	index@(_Z14atomicAddNaivePKdPdi)
        /*0020*/ 	.word	0x00000000
.L_5:


//--------------------- .nv.compat                --------------------------
	.section	.nv.compat,"",@"SHT_CUDA_COMPAT_INFO"
	.align	4
        /*0000*/ 	.byte	0x02, 0x09, 0x00, 0x00, 0x02, 0x02, 0x01, 0x00, 0x02, 0x05, 0x05, 0x00, 0x03, 0x07, 0x01, 0x01
        /*0010*/ 	.byte	0x02, 0x03, 0x00, 0x00, 0x02, 0x06, 0x01, 0x00, 0x04, 0x0b, 0x08, 0x00, 0x09, 0x00, 0x00, 0x00
        /*0020*/ 	.byte	0x00, 0x00, 0x00, 0x00


//--------------------- .nv.info._Z14atomicAddNaivePKdPdi --------------------------
	.section	.nv.info._Z14atomicAddNaivePKdPdi,"",@"SHT_CUDA_INFO"
	.sectionflags	@""
	.align	4


	//----- nvinfo : EIATTR_CUDA_API_VERSION
	.align		4
        /*0000*/ 	.byte	0x04, 0x37
        /*0002*/ 	.short	(.L_7 - .L_6)
.L_6:
        /*0004*/ 	.word	0x00000082


	//----- nvinfo : EIATTR_KPARAM_INFO
	.align		4
.L_7:
        /*0008*/ 	.byte	0x04, 0x17
        /*000a*/ 	.short	(.L_9 - .L_8)
.L_8:
        /*000c*/ 	.word	0x00000000
        /*0010*/ 	.short	0x0002
        /*0012*/ 	.short	0x0010
        /*0014*/ 	.byte	0x00, 0xf0, 0x11, 0x00


	//----- nvinfo : EIATTR_KPARAM_INFO
	.align		4
.L_9:
        /*0018*/ 	.byte	0x04, 0x17
        /*001a*/ 	.short	(.L_11 - .L_10)
.L_10:
        /*001c*/ 	.word	0x00000000
        /*0020*/ 	.short	0x0001
        /*0022*/ 	.short	0x0008
        /*0024*/ 	.byte	0x00, 0xf5, 0x21, 0x00


	//----- nvinfo : EIATTR_KPARAM_INFO
	.align		4
.L_11:
        /*0028*/ 	.byte	0x04, 0x17
        /*002a*/ 	.short	(.L_13 - .L_12)
.L_12:
        /*002c*/ 	.word	0x00000000
        /*0030*/ 	.short	0x0000
        /*0032*/ 	.short	0x0000
        /*0034*/ 	.byte	0x00, 0xf5, 0x21, 0x00


	//----- nvinfo : EIATTR_SPARSE_MMA_MASK
	.align		4
.L_13:
        /*0038*/ 	.byte	0x03, 0x50
        /*003a*/ 	.short	0x0000


	//----- nvinfo : EIATTR_MAXREG_COUNT
	.align		4
        /*003c*/ 	.byte	0x03, 0x1b
        /*003e*/ 	.short	0x00ff


	//----- nvinfo : EIATTR_MERCURY_ISA_VERSION
	.align		4
        /*0040*/ 	.byte	0x03, 0x5f
        /*0042*/ 	.short	0x0101


	//----- nvinfo : EIATTR_VRC_CTA_INIT_COUNT
	.align		4
        /*0044*/ 	.byte	0x02, 0x4a
	.zero		1
	.zero		1


	//----- nvinfo : EIATTR_EXIT_INSTR_OFFSETS
	.align		4
        /*0048*/ 	.byte	0x04, 0x1c
        /*004a*/ 	.short	(.L_15 - .L_14)


	//   ....[0]....
.L_14:
        /*004c*/ 	.word	0x00000070


	//   ....[1]....
        /*0050*/ 	.word	0x000000e0


	//----- nvinfo : EIATTR_CBANK_PARAM_SIZE
	.align		4
.L_15:
        /*0054*/ 	.byte	0x03, 0x19
        /*0056*/ 	.short	0x0014


	//----- nvinfo : EIATTR_PARAM_CBANK
	.align		4
        /*0058*/ 	.byte	0x04, 0x0a
        /*005a*/ 	.short	(.L_17 - .L_16)
	.align		4
.L_16:
        /*005c*/ 	.word	index@(.nv.constant0._Z14atomicAddNaivePKdPdi)
        /*0060*/ 	.short	0x0380
        /*0062*/ 	.short	0x0014


	//----- nvinfo : EIATTR_SW_WAR
	.align		4
.L_17:
        /*0064*/ 	.byte	0x04, 0x36
        /*0066*/ 	.short	(.L_19 - .L_18)
.L_18:
        /*0068*/ 	.word	0x00000008
.L_19:


//--------------------- .nv.callgraph             --------------------------
	.section	.nv.callgraph,"",@"SHT_CUDA_CALLGRAPH"
	.align	4
	.sectionentsize	8
	.align		4
        /*0000*/ 	.word	0x00000000
	.align		4
        /*0004*/ 	.word	0xffffffff
	.align		4
        /*0008*/ 	.word	0x00000000
	.align		4
        /*000c*/ 	.word	0xfffffffe
	.align		4
        /*0010*/ 	.word	0x00000000
	.align		4
        /*0014*/ 	.word	0xfffffffd
	.align		4
        /*0018*/ 	.word	0x00000000
	.align		4
        /*001c*/ 	.word	0xfffffffc


//--------------------- .text._Z14atomicAddNaivePKdPdi --------------------------
	.section	.text._Z14atomicAddNaivePKdPdi,"ax",@progbits
	.align	128
        .global         _Z14atomicAddNaivePKdPdi
        .type           _Z14atomicAddNaivePKdPdi,@function
        .size           _Z14atomicAddNaivePKdPdi,(.L_x_1 - _Z14atomicAddNaivePKdPdi)
        .other          _Z14atomicAddNaivePKdPdi,@"STO_CUDA_ENTRY STV_DEFAULT"
_Z14atomicAddNaivePKdPdi:
.text._Z14atomicAddNaivePKdPdi:
[----:B------:R-:W-:Y:S01]  /*0000*/  LDC R1, c[0x0][0x37c] ;  /* 0x0000df00ff017b82 */ /* 0x000fe20000000800 */
[----:B------:R-:W0:Y:S01]  /*0010*/  S2R R5, SR_CTAID.X ;  /* 0x0000000000057919 */ /* 0x000e220000002500 */
[----:B------:R-:W0:Y:S01]  /*0020*/  LDCU UR4, c[0x0][0x360] ;  /* 0x00006c00ff0477ac */ /* 0x000e220008000800 */
[----:B------:R-:W0:Y:S01]  /*0030*/  S2R R0, SR_TID.X ;  /* 0x0000000000007919 */ /* 0x000e220000002100 */
[----:B------:R-:W1:Y:S01]  /*0040*/  LDCU UR5, c[0x0][0x390] ;  /* 0x00007200ff0577ac */ /* 0x000e620008000800 */
[----:B0-----:R-:W-:-:S05]  /*0050*/  IMAD R5, R5, UR4, R0 ;  /* 0x0000000405057c24 */ /* 0x001fca000f8e0200 */
[----:B-1----:R-:W-:-:S13]  /*0060*/  ISETP.GE.AND P0, PT, R5, UR5, PT ;  /* 0x0000000505007c0c */ /* 0x002fda000bf06270 */
[----:B------:R-:W-:Y:S05]  /*0070*/  @P0 EXIT ;  /* 0x000000000000094d */ /* 0x000fea0003800000 */
[----:B------:R-:W0:Y:S01]  /*0080*/  LDC.64 R2, c[0x0][0x380] ;  /* 0x0000e000ff027b82 */ /* 0x000e220000000a00 */
[----:B------:R-:W1:Y:S01]  /*0090*/  LDCU.64 UR4, c[0x0][0x358] ;  /* 0x00006b00ff0477ac */ /* 0x000e620008000a00 */
[----:B0-----:R-:W-:-:S06]  /*00a0*/  IMAD.WIDE R2, R5, 0x8, R2 ;  /* 0x0000000805027825 */ /* 0x001fcc00078e0202 */
[----:B-1----:R-:W2:Y:S01]  /*00b0*/  LDG.E.64 R2, desc[UR4][R2.64] ;  /* 0x0000000402027981 */ /* 0x002ea2000c1e1b00 */
[----:B------:R-:W2:Y:S03]  /*00c0*/  LDC.64 R4, c[0x0][0x388] ;  /* 0x0000e200ff047b82 */ /* 0x000ea60000000a00 */
[----:B--2---:R-:W-:Y:S01]  /*00d0*/  REDG.E.ADD.F64.RN.STRONG.GPU desc[UR4][R4.64], R2 ;  /* 0x00000002040079a6 */ /* 0x004fe2000c12ff04 */
[----:B------:R-:W-:Y:S05]  /*00e0*/  EXIT ;  /* 0x000000000000794d */ /* 0x000fea0003800000 */
.L_x_0:
[----:B------:R-:W-:-:S00]  /*00f0*/  BRA `(.L_x_0) ;  /* 0xfffffffc00fc7947 */ /* 0x000fc0000383ffff */
[----:B------:R-:W-:-:S00]  /*0100*/  NOP ;  /* 0x0000000000007918 */ /* 0x000fc00000000000 */
[----:B------:R-:W-:-:S00]  /*0110*/  NOP ;  /* 0x0000000000007918 */ /* 0x000fc00000000000 */
[----:B------:R-:W-:-:S00]  /*0120*/  NOP ;  /* 0x0000000000007918 */ /* 0x000fc00000000000 */
[----:B------:R-:W-:-:S00]  /*0130*/  NOP ;  /* 0x0000000000007918 */ /* 0x000fc00000000000 */
[----:B------:R-:W-:-:S00]  /*0140*/  NOP ;  /* 0x0000000000007918 */ /* 0x000fc00000000000 */
[----:B------:R-:W-:-:S00]  /*0150*/  NOP ;  /* 0x0000000000007918 */ /* 0x000fc00000000000 */
[----:B------:R-:W-:-:S00]  /*0160*/  NOP ;  /* 0x0000000000007918 */ /* 0x000fc00000000000 */
[----:B------:R-:W-:-:S00]  /*0170*/  NOP ;  /* 0x0000000000007918 */ /* 0x000fc00000000000 */
.L_x_1:


//--------------------- .nv.shared.reserved.0     --------------------------
	.section	.nv.shared.reserved.0,"aw",@nobits
	.weak		__nv_reservedSMEM_offset_0_alias
	.size		__nv_reservedSMEM_offset_0_alias, 0, 64
	.other		__nv_reservedSMEM_offset_0_alias,@"STO_CUDA_RESERVED_SHARED STV_DEFAULT"
__nv_reservedSMEM_offset_0_alias:
	.zero		0
	.zero		64


//--------------------- .nv.constant0._Z14atomicAddNaivePKdPdi --------------------------
	.section	.nv.constant0._Z14atomicAddNaivePKdPdi,"a",@progbits
	.sectionflags	@""
	.align	4
.nv.constant0._Z14atomicAddNaivePKdPdi:
	.zero		916


//--------------------- SYMBOLS --------------------------

	.type		.nv.reservedSmem.offset0,@object
	.size		.nv.reservedSmem.offset0,0x4
